//
// Generated by NVIDIA NVVM Compiler
//
// Compiler Build ID: CL-36424714
// Cuda compilation tools, release 13.0, V13.0.88
// Based on NVVM 20.0.0
//

.version 9.0
.target sm_100
.address_size 64

	// .globl	_Z6kernelP6uchar4iii
.const .align 4 .b8 meanGPU[24];
.const .align 4 .b8 covGpu[72];

.visible .entry _Z6kernelP6uchar4iii(
	.param .u64 .ptr .align 1 _Z6kernelP6uchar4iii_param_0,
	.param .u32 _Z6kernelP6uchar4iii_param_1,
	.param .u32 _Z6kernelP6uchar4iii_param_2,
	.param .u32 _Z6kernelP6uchar4iii_param_3
)
{
	.reg .pred 	%p<18>;
	.reg .b16 	%rs<8>;
	.reg .b32 	%r<72>;
	.reg .b32 	%f<214>;
	.reg .b64 	%rd<31>;

	ld.param.u64 	%rd7, [_Z6kernelP6uchar4iii_param_0];
	ld.param.u32 	%r25, [_Z6kernelP6uchar4iii_param_1];
	ld.param.u32 	%r26, [_Z6kernelP6uchar4iii_param_2];
	ld.param.u32 	%r24, [_Z6kernelP6uchar4iii_param_3];
	cvta.to.global.u64 	%rd1, %rd7;
	mov.u32 	%r27, %tid.x;
	mov.u32 	%r28, %ctaid.x;
	mov.u32 	%r29, %ntid.x;
	mad.lo.s32 	%r60, %r28, %r29, %r27;
	mov.u32 	%r30, %nctaid.x;
	mul.lo.s32 	%r2, %r29, %r30;
	mul.lo.s32 	%r3, %r26, %r25;
	setp.ge.s32 	%p1, %r60, %r3;
	@%p1 bra 	$L__BB0_13;
	setp.gt.s32 	%p2, %r24, 0;
	@%p2 bra 	$L__BB0_2;
	bra.uni 	$L__BB0_12;
$L__BB0_2:
	mov.b32 	%r70, 0;
	mov.u64 	%rd24, meanGPU;
	mov.u64 	%rd27, covGpu;
$L__BB0_3:
	setp.lt.u32 	%p4, %r24, 4;
	mul.wide.s32 	%rd10, %r60, 4;
	add.s64 	%rd2, %rd1, %rd10;
	.pragma "used_bytes_mask 7";
	ld.global.u32 	%r34, [%rd2];
	bfe.u32 	%r35, %r34, 0, 8;
	cvt.u16.u32 	%rs2, %r35;
	and.b16  	%rs3, %rs2, 255;
	bfe.u32 	%r36, %r34, 8, 8;
	cvt.u16.u32 	%rs4, %r36;
	and.b16  	%rs5, %rs4, 255;
	bfe.u32 	%r37, %r34, 16, 8;
	cvt.u16.u32 	%rs6, %r37;
	and.b16  	%rs7, %rs6, 255;
	cvt.rn.f32.u16 	%f1, %rs3;
	cvt.rn.f32.u16 	%f2, %rs5;
	cvt.rn.f32.u16 	%f3, %rs7;
	mov.f32 	%f212, 0fD01502F9;
	mov.b32 	%r68, 0;
	@%p4 bra 	$L__BB0_6;
	mov.u64 	%rd13, meanGPU;
	add.s64 	%rd30, %rd13, 24;
	mov.u64 	%rd14, covGpu;
	add.s64 	%rd29, %rd14, 72;
	mov.f32 	%f212, 0fD01502F9;
	mov.b32 	%r62, 0;
$L__BB0_5:
	.pragma "nounroll";
	ld.const.f32 	%f11, [%rd30+-16];
	ld.const.f32 	%f12, [%rd30+-20];
	ld.const.f32 	%f13, [%rd30+-24];
	ld.const.f32 	%f14, [%rd29+-72];
	ld.const.f32 	%f15, [%rd29+-68];
	ld.const.f32 	%f16, [%rd29+-64];
	ld.const.f32 	%f17, [%rd29+-60];
	ld.const.f32 	%f18, [%rd29+-56];
	ld.const.f32 	%f19, [%rd29+-52];
	ld.const.f32 	%f20, [%rd29+-48];
	ld.const.f32 	%f21, [%rd29+-44];
	ld.const.f32 	%f22, [%rd29+-40];
	sub.f32 	%f23, %f1, %f13;
	sub.f32 	%f24, %f2, %f12;
	sub.f32 	%f25, %f3, %f11;
	mul.f32 	%f26, %f24, %f17;
	fma.rn.f32 	%f27, %f23, %f14, %f26;
	fma.rn.f32 	%f28, %f25, %f20, %f27;
	mul.f32 	%f29, %f24, %f18;
	fma.rn.f32 	%f30, %f23, %f15, %f29;
	fma.rn.f32 	%f31, %f25, %f21, %f30;
	mul.f32 	%f32, %f24, %f19;
	fma.rn.f32 	%f33, %f23, %f16, %f32;
	fma.rn.f32 	%f34, %f25, %f22, %f33;
	mul.f32 	%f35, %f24, %f31;
	fma.rn.f32 	%f36, %f23, %f28, %f35;
	fma.rn.f32 	%f37, %f25, %f34, %f36;
	cvt.rzi.s32.f32 	%r39, %f37;
	cvt.rn.f32.s32 	%f38, %r39;
	setp.lt.f32 	%p5, %f212, %f38;
	selp.f32 	%f39, %f38, %f212, %p5;
	selp.b32 	%r40, %r62, %r70, %p5;
	ld.const.f32 	%f40, [%rd30+-4];
	ld.const.f32 	%f41, [%rd30+-8];
	ld.const.f32 	%f42, [%rd30+-12];
	ld.const.f32 	%f43, [%rd29+-36];
	ld.const.f32 	%f44, [%rd29+-32];
	ld.const.f32 	%f45, [%rd29+-28];
	ld.const.f32 	%f46, [%rd29+-24];
	ld.const.f32 	%f47, [%rd29+-20];
	ld.const.f32 	%f48, [%rd29+-16];
	ld.const.f32 	%f49, [%rd29+-12];
	ld.const.f32 	%f50, [%rd29+-8];
	ld.const.f32 	%f51, [%rd29+-4];
	sub.f32 	%f52, %f1, %f42;
	sub.f32 	%f53, %f2, %f41;
	sub.f32 	%f54, %f3, %f40;
	mul.f32 	%f55, %f53, %f46;
	fma.rn.f32 	%f56, %f52, %f43, %f55;
	fma.rn.f32 	%f57, %f54, %f49, %f56;
	mul.f32 	%f58, %f53, %f47;
	fma.rn.f32 	%f59, %f52, %f44, %f58;
	fma.rn.f32 	%f60, %f54, %f50, %f59;
	mul.f32 	%f61, %f53, %f48;
	fma.rn.f32 	%f62, %f52, %f45, %f61;
	fma.rn.f32 	%f63, %f54, %f51, %f62;
	mul.f32 	%f64, %f53, %f60;
	fma.rn.f32 	%f65, %f52, %f57, %f64;
	fma.rn.f32 	%f66, %f54, %f63, %f65;
	cvt.rzi.s32.f32 	%r41, %f66;
	cvt.rn.f32.s32 	%f67, %r41;
	setp.lt.f32 	%p6, %f39, %f67;
	selp.f32 	%f68, %f67, %f39, %p6;
	add.s32 	%r42, %r62, 1;
	selp.b32 	%r43, %r42, %r40, %p6;
	ld.const.f32 	%f69, [%rd30+8];
	ld.const.f32 	%f70, [%rd30+4];
	ld.const.f32 	%f71, [%rd30];
	ld.const.f32 	%f72, [%rd29];
	ld.const.f32 	%f73, [%rd29+4];
	ld.const.f32 	%f74, [%rd29+8];
	ld.const.f32 	%f75, [%rd29+12];
	ld.const.f32 	%f76, [%rd29+16];
	ld.const.f32 	%f77, [%rd29+20];
	ld.const.f32 	%f78, [%rd29+24];
	ld.const.f32 	%f79, [%rd29+28];
	ld.const.f32 	%f80, [%rd29+32];
	sub.f32 	%f81, %f1, %f71;
	sub.f32 	%f82, %f2, %f70;
	sub.f32 	%f83, %f3, %f69;
	mul.f32 	%f84, %f82, %f75;
	fma.rn.f32 	%f85, %f81, %f72, %f84;
	fma.rn.f32 	%f86, %f83, %f78, %f85;
	mul.f32 	%f87, %f82, %f76;
	fma.rn.f32 	%f88, %f81, %f73, %f87;
	fma.rn.f32 	%f89, %f83, %f79, %f88;
	mul.f32 	%f90, %f82, %f77;
	fma.rn.f32 	%f91, %f81, %f74, %f90;
	fma.rn.f32 	%f92, %f83, %f80, %f91;
	mul.f32 	%f93, %f82, %f89;
	fma.rn.f32 	%f94, %f81, %f86, %f93;
	fma.rn.f32 	%f95, %f83, %f92, %f94;
	cvt.rzi.s32.f32 	%r44, %f95;
	cvt.rn.f32.s32 	%f96, %r44;
	setp.lt.f32 	%p7, %f68, %f96;
	selp.f32 	%f97, %f96, %f68, %p7;
	add.s32 	%r45, %r62, 2;
	selp.b32 	%r46, %r45, %r43, %p7;
	ld.const.f32 	%f98, [%rd30+20];
	ld.const.f32 	%f99, [%rd30+16];
	ld.const.f32 	%f100, [%rd30+12];
	ld.const.f32 	%f101, [%rd29+36];
	ld.const.f32 	%f102, [%rd29+40];
	ld.const.f32 	%f103, [%rd29+44];
	ld.const.f32 	%f104, [%rd29+48];
	ld.const.f32 	%f105, [%rd29+52];
	ld.const.f32 	%f106, [%rd29+56];
	ld.const.f32 	%f107, [%rd29+60];
	ld.const.f32 	%f108, [%rd29+64];
	ld.const.f32 	%f109, [%rd29+68];
	sub.f32 	%f110, %f1, %f100;
	sub.f32 	%f111, %f2, %f99;
	sub.f32 	%f112, %f3, %f98;
	mul.f32 	%f113, %f111, %f104;
	fma.rn.f32 	%f114, %f110, %f101, %f113;
	fma.rn.f32 	%f115, %f112, %f107, %f114;
	mul.f32 	%f116, %f111, %f105;
	fma.rn.f32 	%f117, %f110, %f102, %f116;
	fma.rn.f32 	%f118, %f112, %f108, %f117;
	mul.f32 	%f119, %f111, %f106;
	fma.rn.f32 	%f120, %f110, %f103, %f119;
	fma.rn.f32 	%f121, %f112, %f109, %f120;
	mul.f32 	%f122, %f111, %f118;
	fma.rn.f32 	%f123, %f110, %f115, %f122;
	fma.rn.f32 	%f124, %f112, %f121, %f123;
	cvt.rzi.s32.f32 	%r47, %f124;
	cvt.rn.f32.s32 	%f125, %r47;
	setp.lt.f32 	%p8, %f97, %f125;
	selp.f32 	%f212, %f125, %f97, %p8;
	add.s32 	%r48, %r62, 3;
	selp.b32 	%r70, %r48, %r46, %p8;
	add.s64 	%rd30, %rd30, 48;
	add.s64 	%rd29, %rd29, 144;
	add.s32 	%r62, %r62, 4;
	and.b32  	%r68, %r24, 2147483644;
	setp.ne.s32 	%p9, %r62, %r68;
	@%p9 bra 	$L__BB0_5;
$L__BB0_6:
	and.b32  	%r50, %r24, 3;
	setp.eq.s32 	%p10, %r50, 0;
	@%p10 bra 	$L__BB0_11;
	setp.eq.s32 	%p11, %r50, 1;
	@%p11 bra 	$L__BB0_9;
	mul.lo.s32 	%r51, %r68, 9;
	mul.wide.u32 	%rd15, %r68, 12;
	add.s64 	%rd17, %rd24, %rd15;
	ld.const.f32 	%f126, [%rd17+8];
	ld.const.f32 	%f127, [%rd17+4];
	ld.const.f32 	%f128, [%rd17];
	mul.wide.u32 	%rd18, %r51, 4;
	add.s64 	%rd20, %rd27, %rd18;
	ld.const.f32 	%f129, [%rd20];
	ld.const.f32 	%f130, [%rd20+4];
	ld.const.f32 	%f131, [%rd20+8];
	ld.const.f32 	%f132, [%rd20+12];
	ld.const.f32 	%f133, [%rd20+16];
	ld.const.f32 	%f134, [%rd20+20];
	ld.const.f32 	%f135, [%rd20+24];
	ld.const.f32 	%f136, [%rd20+28];
	ld.const.f32 	%f137, [%rd20+32];
	sub.f32 	%f138, %f1, %f128;
	sub.f32 	%f139, %f2, %f127;
	sub.f32 	%f140, %f3, %f126;
	mul.f32 	%f141, %f139, %f132;
	fma.rn.f32 	%f142, %f138, %f129, %f141;
	fma.rn.f32 	%f143, %f140, %f135, %f142;
	mul.f32 	%f144, %f139, %f133;
	fma.rn.f32 	%f145, %f138, %f130, %f144;
	fma.rn.f32 	%f146, %f140, %f136, %f145;
	mul.f32 	%f147, %f139, %f134;
	fma.rn.f32 	%f148, %f138, %f131, %f147;
	fma.rn.f32 	%f149, %f140, %f137, %f148;
	mul.f32 	%f150, %f139, %f146;
	fma.rn.f32 	%f151, %f138, %f143, %f150;
	fma.rn.f32 	%f152, %f140, %f149, %f151;
	cvt.rzi.s32.f32 	%r52, %f152;
	cvt.rn.f32.s32 	%f153, %r52;
	setp.lt.f32 	%p12, %f212, %f153;
	selp.f32 	%f154, %f153, %f212, %p12;
	selp.b32 	%r53, %r68, %r70, %p12;
	add.s32 	%r54, %r68, 1;
	add.s32 	%r55, %r51, 9;
	ld.const.f32 	%f155, [%rd17+20];
	ld.const.f32 	%f156, [%rd17+16];
	ld.const.f32 	%f157, [%rd17+12];
	mul.wide.u32 	%rd21, %r55, 4;
	add.s64 	%rd22, %rd27, %rd21;
	ld.const.f32 	%f158, [%rd22];
	ld.const.f32 	%f159, [%rd22+4];
	ld.const.f32 	%f160, [%rd22+8];
	ld.const.f32 	%f161, [%rd22+12];
	ld.const.f32 	%f162, [%rd22+16];
	ld.const.f32 	%f163, [%rd22+20];
	ld.const.f32 	%f164, [%rd22+24];
	ld.const.f32 	%f165, [%rd22+28];
	ld.const.f32 	%f166, [%rd22+32];
	sub.f32 	%f167, %f1, %f157;
	sub.f32 	%f168, %f2, %f156;
	sub.f32 	%f169, %f3, %f155;
	mul.f32 	%f170, %f168, %f161;
	fma.rn.f32 	%f171, %f167, %f158, %f170;
	fma.rn.f32 	%f172, %f169, %f164, %f171;
	mul.f32 	%f173, %f168, %f162;
	fma.rn.f32 	%f174, %f167, %f159, %f173;
	fma.rn.f32 	%f175, %f169, %f165, %f174;
	mul.f32 	%f176, %f168, %f163;
	fma.rn.f32 	%f177, %f167, %f160, %f176;
	fma.rn.f32 	%f178, %f169, %f166, %f177;
	mul.f32 	%f179, %f168, %f175;
	fma.rn.f32 	%f180, %f167, %f172, %f179;
	fma.rn.f32 	%f181, %f169, %f178, %f180;
	cvt.rzi.s32.f32 	%r56, %f181;
	cvt.rn.f32.s32 	%f182, %r56;
	setp.lt.f32 	%p13, %f154, %f182;
	selp.f32 	%f212, %f182, %f154, %p13;
	selp.b32 	%r70, %r54, %r53, %p13;
	add.s32 	%r68, %r68, 2;
$L__BB0_9:
	and.b32  	%r57, %r24, 1;
	setp.eq.b32 	%p14, %r57, 1;
	not.pred 	%p15, %p14;
	@%p15 bra 	$L__BB0_11;
	mul.lo.s32 	%r58, %r68, 9;
	mul.wide.u32 	%rd23, %r68, 12;
	add.s64 	%rd25, %rd24, %rd23;
	ld.const.f32 	%f183, [%rd25+8];
	ld.const.f32 	%f184, [%rd25+4];
	ld.const.f32 	%f185, [%rd25];
	mul.wide.u32 	%rd26, %r58, 4;
	add.s64 	%rd28, %rd27, %rd26;
	ld.const.f32 	%f186, [%rd28];
	ld.const.f32 	%f187, [%rd28+4];
	ld.const.f32 	%f188, [%rd28+8];
	ld.const.f32 	%f189, [%rd28+12];
	ld.const.f32 	%f190, [%rd28+16];
	ld.const.f32 	%f191, [%rd28+20];
	ld.const.f32 	%f192, [%rd28+24];
	ld.const.f32 	%f193, [%rd28+28];
	ld.const.f32 	%f194, [%rd28+32];
	sub.f32 	%f195, %f1, %f185;
	sub.f32 	%f196, %f2, %f184;
	sub.f32 	%f197, %f3, %f183;
	mul.f32 	%f198, %f196, %f189;
	fma.rn.f32 	%f199, %f195, %f186, %f198;
	fma.rn.f32 	%f200, %f197, %f192, %f199;
	mul.f32 	%f201, %f196, %f190;
	fma.rn.f32 	%f202, %f195, %f187, %f201;
	fma.rn.f32 	%f203, %f197, %f193, %f202;
	mul.f32 	%f204, %f196, %f191;
	fma.rn.f32 	%f205, %f195, %f188, %f204;
	fma.rn.f32 	%f206, %f197, %f194, %f205;
	mul.f32 	%f207, %f196, %f203;
	fma.rn.f32 	%f208, %f195, %f200, %f207;
	fma.rn.f32 	%f209, %f197, %f206, %f208;
	cvt.rzi.s32.f32 	%r59, %f209;
	cvt.rn.f32.s32 	%f210, %r59;
	setp.lt.f32 	%p16, %f212, %f210;
	selp.b32 	%r70, %r68, %r70, %p16;
$L__BB0_11:
	st.global.u8 	[%rd2+3], %r70;
	add.s32 	%r60, %r60, %r2;
	setp.lt.s32 	%p17, %r60, %r3;
	@%p17 bra 	$L__BB0_3;
	bra.uni 	$L__BB0_13;
$L__BB0_12:
	mul.wide.s32 	%rd8, %r60, 4;
	add.s64 	%rd9, %rd1, %rd8;
	mov.b16 	%rs1, 0;
	st.global.u8 	[%rd9+3], %rs1;
	add.s32 	%r60, %r60, %r2;
	setp.lt.s32 	%p3, %r60, %r3;
	@%p3 bra 	$L__BB0_12;
$L__BB0_13:
	ret;

}


// ===== COMPILED SASS (sm_100) =====

	.target	sm_100

	.elftype	@"ET_EXEC"


//--------------------- .note.nv.tkinfo           --------------------------
	.section	.note.nv.tkinfo,"",@"SHT_NOTE"
	.sectionflags	@"SHF_NOTE_NV_TKINFO"
	.tkinfo
        /*0018*/ 	.word	0x00000002
        /*0030*/ 	.string	""
        /*0030*/ 	.string	"ptxas"
        /*0030*/ 	.string	"Cuda compilation tools, release 13.0, V13.0.88"
        /*0030*/ 	.string	"Build cuda_13.0.r13.0/compiler.36424714_0"
        /*0030*/ 	.string	"-arch sm_100 -m 64 "



//--------------------- .note.nv.cuinfo           --------------------------
	.section	.note.nv.cuinfo,"",@"SHT_NOTE"
	.sectionflags	@"SHF_NOTE_NV_CUINFO"
        /*0018*/ 	.short	0x0002
        /*001a*/ 	.short	0x0064
        /*001c*/ 	.short	0x0082
	.zero		2


//--------------------- .nv.info                  --------------------------
	.section	.nv.info,"",@"SHT_CUDA_INFO"
	.align	4


	//----- nvinfo : EIATTR_REGCOUNT
	.align		4
        /*0000*/ 	.byte	0x04, 0x2f
        /*0002*/ 	.short	(.L_3 - .L_2)
	.align		4
.L_2:
        /*0004*/ 	.word	index@(_Z6kernelP6uchar4iii)
        /*0008*/ 	.word	0x00000020


	//----- nvinfo : EIATTR_FRAME_SIZE
	.align		4
.L_3:
        /*000c*/ 	.byte	0x04, 0x11
        /*000e*/ 	.short	(.L_5 - .L_4)
	.align		4
.L_4:
        /*0010*/ 	.word	index@(_Z6kernelP6uchar4iii)
        /*0014*/ 	.word	0x00000000


	//----- nvinfo : EIATTR_MIN_STACK_SIZE
	.align		4
.L_5:
        /*0018*/ 	.byte	0x04, 0x12
        /*001a*/ 	.short	(.L_7 - .L_6)
	.align		4
.L_6:
        /*001c*/ 	.word	index@(_Z6kernelP6uchar4iii)
        /*0020*/ 	.word	0x00000000
.L_7:


//--------------------- .nv.compat                --------------------------
	.section	.nv.compat,"",@"SHT_CUDA_COMPAT_INFO"
	.align	4
        /*0000*/ 	.byte	0x02, 0x09, 0x00, 0x00, 0x02, 0x02, 0x01, 0x00, 0x02, 0x05, 0x05, 0x00, 0x03, 0x07, 0x01, 0x01
        /*0010*/ 	.byte	0x02, 0x03, 0x00, 0x00, 0x02, 0x06, 0x01, 0x00, 0x04, 0x0b, 0x08, 0x00, 0x09, 0x00, 0x00, 0x00
        /*0020*/ 	.byte	0x00, 0x00, 0x00, 0x00


//--------------------- .nv.info._Z6kernelP6uchar4iii --------------------------
	.section	.nv.info._Z6kernelP6uchar4iii,"",@"SHT_CUDA_INFO"
	.sectionflags	@""
	.align	4


	//----- nvinfo : EIATTR_CUDA_API_VERSION
	.align		4
        /*0000*/ 	.byte	0x04, 0x37
        /*0002*/ 	.short	(.L_9 - .L_8)
.L_8:
        /*0004*/ 	.word	0x00000082


	//----- nvinfo : EIATTR_KPARAM_INFO
	.align		4
.L_9:
        /*0008*/ 	.byte	0x04, 0x17
        /*000a*/ 	.short	(.L_11 - .L_10)
.L_10:
        /*000c*/ 	.word	0x00000000
        /*0010*/ 	.short	0x0003
        /*0012*/ 	.short	0x0010
        /*0014*/ 	.byte	0x00, 0xf0, 0x11, 0x00


	//----- nvinfo : EIATTR_KPARAM_INFO
	.align		4
.L_11:
        /*0018*/ 	.byte	0x04, 0x17
        /*001a*/ 	.short	(.L_13 - .L_12)
.L_12:
        /*001c*/ 	.word	0x00000000
        /*0020*/ 	.short	0x0002
        /*0022*/ 	.short	0x000c
        /*0024*/ 	.byte	0x00, 0xf0, 0x11, 0x00


	//----- nvinfo : EIATTR_KPARAM_INFO
	.align		4
.L_13:
        /*0028*/ 	.byte	0x04, 0x17
        /*002a*/ 	.short	(.L_15 - .L_14)
.L_14:
        /*002c*/ 	.word	0x00000000
        /*0030*/ 	.short	0x0001
        /*0032*/ 	.short	0x0008
        /*0034*/ 	.byte	0x00, 0xf0, 0x11, 0x00


	//----- nvinfo : EIATTR_KPARAM_INFO
	.align		4
.L_15:
        /*0038*/ 	.byte	0x04, 0x17
        /*003a*/ 	.short	(.L_17 - .L_16)
.L_16:
        /*003c*/ 	.word	0x00000000
        /*0040*/ 	.short	0x0000
        /*0042*/ 	.short	0x0000
        /*0044*/ 	.byte	0x00, 0xf5, 0x21, 0x00


	//----- nvinfo : EIATTR_SPARSE_MMA_MASK
	.align		4
.L_17:
        /*0048*/ 	.byte	0x03, 0x50
        /*004a*/ 	.short	0x0000


	//----- nvinfo : EIATTR_MAXREG_COUNT
	.align		4
        /*004c*/ 	.byte	0x03, 0x1b
        /*004e*/ 	.short	0x00ff


	//----- nvinfo : EIATTR_MERCURY_ISA_VERSION
	.align		4
        /*0050*/ 	.byte	0x03, 0x5f
        /*0052*/ 	.short	0x0101


	//----- nvinfo : EIATTR_UNUSED_LOAD_BYTE_OFFSET
	.align		4
        /*0054*/ 	.byte	0x04, 0x44
        /*0056*/ 	.short	(.L_19 - .L_18)


	//   ....[0]....
.L_18:
        /*0058*/ 	.word	0x000001a0
        /*005c*/ 	.word	0x00000007


	//----- nvinfo : EIATTR_VRC_CTA_INIT_COUNT
	.align		4
.L_19:
        /*0060*/ 	.byte	0x02, 0x4a
	.zero		1
	.zero		1


	//----- nvinfo : EIATTR_EXIT_INSTR_OFFSETS
	.align		4
        /*0064*/ 	.byte	0x04, 0x1c
        /*0066*/ 	.short	(.L_21 - .L_20)


	//   ....[0]....
.L_20:
        /*0068*/ 	.word	0x000000a0


	//   ....[1]....
        /*006c*/ 	.word	0x00000150


	//   ....[2]....
        /*0070*/ 	.word	0x00001010


	//----- nvinfo : EIATTR_CRS_STACK_SIZE
	.align		4
.L_21:
        /*0074*/ 	.byte	0x04, 0x1e
        /*0076*/ 	.short	(.L_23 - .L_22)
.L_22:
        /*0078*/ 	.word	0x00000000


	//----- nvinfo : EIATTR_CBANK_PARAM_SIZE
	.align		4
.L_23:
        /*007c*/ 	.byte	0x03, 0x19
        /*007e*/ 	.short	0x0014


	//----- nvinfo : EIATTR_PARAM_CBANK
	.align		4
        /*0080*/ 	.byte	0x04, 0x0a
        /*0082*/ 	.short	(.L_25 - .L_24)
	.align		4
.L_24:
        /*0084*/ 	.word	index@(.nv.constant0._Z6kernelP6uchar4iii)
        /*0088*/ 	.short	0x0380
        /*008a*/ 	.short	0x0014


	//----- nvinfo : EIATTR_SW_WAR
	.align		4
.L_25:
        /*008c*/ 	.byte	0x04, 0x36
        /*008e*/ 	.short	(.L_27 - .L_26)
.L_26:
        /*0090*/ 	.word	0x00000008
.L_27:


//--------------------- .nv.callgraph             --------------------------
	.section	.nv.callgraph,"",@"SHT_CUDA_CALLGRAPH"
	.align	4
	.sectionentsize	8
	.align		4
        /*0000*/ 	.word	0x00000000
	.align		4
        /*0004*/ 	.word	0xffffffff
	.align		4
        /*0008*/ 	.word	0x00000000
	.align		4
        /*000c*/ 	.word	0xfffffffe
	.align		4
        /*0010*/ 	.word	0x00000000
	.align		4
        /*0014*/ 	.word	0xfffffffd
	.align		4
        /*0018*/ 	.word	0x00000000
	.align		4
        /*001c*/ 	.word	0xfffffffc


//--------------------- .nv.constant3             --------------------------
	.section	.nv.constant3,"a",@progbits
	.align	4
.nv.constant3:
	.type		meanGPU,@object
	.size		meanGPU,(covGpu - meanGPU)
meanGPU:
	.zero		24
	.type		covGpu,@object
	.size		covGpu,(.L_1 - covGpu)
covGpu:
	.zero		72
.L_1:


//--------------------- .text._Z6kernelP6uchar4iii --------------------------
	.section	.text._Z6kernelP6uchar4iii,"ax",@progbits
	.align	128
        .global         _Z6kernelP6uchar4iii
        .type           _Z6kernelP6uchar4iii,@function
        .size           _Z6kernelP6uchar4iii,(.L_x_8 - _Z6kernelP6uchar4iii)
        .other          _Z6kernelP6uchar4iii,@"STO_CUDA_ENTRY STV_DEFAULT"
_Z6kernelP6uchar4iii:
.text._Z6kernelP6uchar4iii:
[----:B------:R-:W-:Y:S01]  /*0000*/  LDC R1, c[0x0][0x37c] ;  /* 0x0000df00ff017b82 */ /* 0x000fe20000000800 */
[----:B------:R-:W0:Y:S07]  /*0010*/  S2R R22, SR_TID.X ;  /* 0x0000000000167919 */ /* 0x000e2e0000002100 */
[----:B------:R-:W0:Y:S01]  /*0020*/  S2UR UR6, SR_CTAID.X ;  /* 0x00000000000679c3 */ /* 0x000e220000002500 */
[----:B------:R-:W1:Y:S07]  /*0030*/  LDCU.64 UR4, c[0x0][0x388] ;  /* 0x00007100ff0477ac */ /* 0x000e6e0008000a00 */
[----:B------:R-:W0:Y:S01]  /*0040*/  LDC R23, c[0x0][0x360] ;  /* 0x0000d800ff177b82 */ /* 0x000e220000000800 */
[----:B------:R-:W2:Y:S01]  /*0050*/  LDCU UR7, c[0x0][0x370] ;  /* 0x00006e00ff0777ac */ /* 0x000ea20008000800 */
[----:B-1----:R-:W-:Y:S01]  /*0060*/  UIMAD UR4, UR5, UR4, URZ ;  /* 0x00000004050472a4 */ /* 0x002fe2000f8e02ff */
[----:B0-----:R-:W-:-:S02]  /*0070*/  IMAD R22, R23, UR6, R22 ;  /* 0x0000000617167c24 */ /* 0x001fc4000f8e0216 */
[----:B--2---:R-:W-:-:S03]  /*0080*/  IMAD R23, R23, UR7, RZ ;  /* 0x0000000717177c24 */ /* 0x004fc6000f8e02ff */
[----:B------:R-:W-:-:S13]  /*0090*/  ISETP.GE.AND P0, PT, R22, UR4, PT ;  /* 0x0000000416007c0c */ /* 0x000fda000bf06270 */
[----:B------:R-:W-:Y:S05]  /*00a0*/  @P0 EXIT ;  /* 0x000000000000094d */ /* 0x000fea0003800000 */
[----:B------:R-:W0:Y:S01]  /*00b0*/  LDCU UR5, c[0x0][0x390] ;  /* 0x00007200ff0577ac */ /* 0x000e220008000800 */
[----:B------:R-:W1:Y:S01]  /*00c0*/  LDCU.64 UR6, c[0x0][0x358] ;  /* 0x00006b00ff0677ac */ /* 0x000e620008000a00 */
[----:B0-----:R-:W-:-:S09]  /*00d0*/  UISETP.GT.AND UP0, UPT, UR5, URZ, UPT ;  /* 0x000000ff0500728c */ /* 0x001fd2000bf04270 */
[----:B-1----:R-:W-:Y:S05]  /*00e0*/  BRA.U UP0, `(.L_x_0) ;  /* 0x00000001001c7547 */ /* 0x002fea000b800000 */
[----:B------:R-:W0:Y:S02]  /*00f0*/  LDC.64 R4, c[0x0][0x380] ;  /* 0x0000e000ff047b82 */ /* 0x000e240000000a00 */
.L_x_1:
[----:B0-----:R-:W-:Y:S01]  /*0100*/  IMAD.WIDE R2, R22, 0x4, R4 ;  /* 0x0000000416027825 */ /* 0x001fe200078e0204 */
[----:B------:R-:W-:-:S04]  /*0110*/  IADD3 R22, PT, PT, R23, R22, RZ ;  /* 0x0000001617167210 */ /* 0x000fc80007ffe0ff */
[----:B------:R1:W-:Y:S01]  /*0120*/  STG.E.U8 desc[UR6][R2.64+0x3], RZ ;  /* 0x000003ff02007986 */ /* 0x0003e2000c101106 */
[----:B------:R-:W-:-:S13]  /*0130*/  ISETP.GE.AND P0, PT, R22, UR4, PT ;  /* 0x0000000416007c0c */ /* 0x000fda000bf06270 */
[----:B-1----:R-:W-:Y:S05]  /*0140*/  @!P0 BRA `(.L_x_1) ;  /* 0xfffffffc00ec8947 */ /* 0x002fea000383ffff */
[----:B------:R-:W-:Y:S05]  /*0150*/  EXIT ;  /* 0x000000000000794d */ /* 0x000fea0003800000 */
.L_x_0:
[----:B------:R-:W-:-:S07]  /*0160*/  HFMA2 R7, -RZ, RZ, 0, 0 ;  /* 0x00000000ff077431 */ /* 0x000fce00000001ff */
.L_x_6:
[----:B0-----:R-:W0:Y:S08]  /*0170*/  LDC.64 R24, c[0x0][0x380] ;  /* 0x0000e000ff187b82 */ /* 0x001e300000000a00 */
[----:B------:R-:W1:Y:S01]  /*0180*/  LDC R2, c[0x0][0x390] ;  /* 0x0000e400ff027b82 */ /* 0x000e620000000800 */
[----:B0-----:R-:W-:-:S05]  /*0190*/  IMAD.WIDE R24, R22, 0x4, R24 ;  /* 0x0000000416187825 */ /* 0x001fca00078e0218 */
[----:B------:R-:W2:Y:S01]  /*01a0*/  LDG.E R0, desc[UR6][R24.64] ;  /* 0x0000000618007981 */ /* 0x000ea2000c1e1900 */
[----:B------:R-:W-:Y:S02]  /*01b0*/  IADD3 R22, PT, PT, R23, R22, RZ ;  /* 0x0000001617167210 */ /* 0x000fe40007ffe0ff */
[----:B-1----:R-:W-:Y:S02]  /*01c0*/  ISETP.GE.U32.AND P1, PT, R2, 0x4, PT ;  /* 0x000000040200780c */ /* 0x002fe40003f26070 */
[----:B------:R-:W-:Y:S02]  /*01d0*/  MOV R9, 0xd01502f9 ;  /* 0xd01502f900097802 */ /* 0x000fe40000000f00 */
[----:B------:R-:W-:Y:S02]  /*01e0*/  ISETP.GE.AND P0, PT, R22, UR4, PT ;  /* 0x0000000416007c0c */ /* 0x000fe4000bf06270 */
[C---:B--2---:R-:W-:Y:S02]  /*01f0*/  PRMT R5, R0.reuse, 0x7770, RZ ;  /* 0x0000777000057816 */ /* 0x044fe400000000ff */
[----:B------:R-:W-:-:S02]  /*0200*/  PRMT R4, R0, 0x7771, RZ ;  /* 0x0000777100047816 */ /* 0x000fc400000000ff */
[----:B------:R-:W-:Y:S02]  /*0210*/  PRMT R6, R0, 0x7772, RZ ;  /* 0x0000777200067816 */ /* 0x000fe400000000ff */
[----:B------:R-:W-:Y:S02]  /*0220*/  MOV R0, RZ ;  /* 0x000000ff00007202 */ /* 0x000fe40000000f00 */
[----:B------:R-:W-:Y:S02]  /*0230*/  I2FP.F32.U32 R5, R5 ;  /* 0x0000000500057245 */ /* 0x000fe40000201000 */
[----:B------:R-:W-:Y:S02]  /*0240*/  I2FP.F32.U32 R4, R4 ;  /* 0x0000000400047245 */ /* 0x000fe40000201000 */
[----:B------:R-:W-:Y:S01]  /*0250*/  I2FP.F32.U32 R6, R6 ;  /* 0x0000000600067245 */ /* 0x000fe20000201000 */
[----:B------:R-:W-:Y:S06]  /*0260*/  @!P1 BRA `(.L_x_2) ;  /* 0x0000000400cc9947 */ /* 0x000fec0003800000 */
[----:B------:R-:W-:Y:S01]  /*0270*/  HFMA2 R3, -RZ, RZ, 0, 5.7220458984375e-06 ;  /* 0x00000060ff037431 */ /* 0x000fe200000001ff */
[----:B------:R-:W-:Y:S01]  /*0280*/  MOV R8, 0x18 ;  /* 0x0000001800087802 */ /* 0x000fe20000000f00 */
[----:B------:R-:W-:Y:S01]  /*0290*/  HFMA2 R0, -RZ, RZ, 0, 0 ;  /* 0x00000000ff007431 */ /* 0x000fe200000001ff */
[----:B------:R-:W-:-:S07]  /*02a0*/  MOV R9, 0xd01502f9 ;  /* 0xd01502f900097802 */ /* 0x000fce0000000f00 */
.L_x_3:
[----:B------:R-:W0:Y:S08]  /*02b0*/  LDC.64 R10, c[0x3][R8+-0x18] ;  /* 0x00fffa00080a7b82 */ /* 0x000e300000000a00 */
[----:B------:R-:W1:Y:S08]  /*02c0*/  LDC.64 R12, c[0x3][R3+-0x40] ;  /* 0x00fff000030c7b82 */ /* 0x000e700000000a00 */
[----:B------:R-:W2:Y:S08]  /*02d0*/  LDC.64 R14, c[0x3][R3+-0x38] ;  /* 0x00fff200030e7b82 */ /* 0x000eb00000000a00 */
[----:B------:R-:W3:Y:S01]  /*02e0*/  LDC.64 R16, c[0x3][R3+-0x48] ;  /* 0x00ffee0003107b82 */ /* 0x000ee20000000a00 */
[----:B0-----:R-:W-:Y:S01]  /*02f0*/  FADD R26, R4, -R11 ;  /* 0x8000000b041a7221 */ /* 0x001fe20000000000 */
[----:B------:R-:W-:-:S06]  /*0300*/  FADD R29, R5, -R10 ;  /* 0x8000000a051d7221 */ /* 0x000fcc0000000000 */
[----:B------:R-:W0:Y:S01]  /*0310*/  LDC.64 R18, c[0x3][R8+-0x10] ;  /* 0x00fffc0008127b82 */ /* 0x000e220000000a00 */
[----:B-1----:R-:W-:-:S07]  /*0320*/  FMUL R13, R13, R26 ;  /* 0x0000001a0d0d7220 */ /* 0x002fce0000400000 */
[----:B------:R-:W1:Y:S01]  /*0330*/  LDC.64 R20, c[0x3][R3+-0x30] ;  /* 0x00fff40003147b82 */ /* 0x000e620000000a00 */
[----:B--2---:R-:W-:Y:S01]  /*0340*/  FMUL R14, R14, R26 ;  /* 0x0000001a0e0e7220 */ /* 0x004fe20000400000 */
[----:B---3--:R-:W-:-:S03]  /*0350*/  FFMA R13, R16, R29, R13 ;  /* 0x0000001d100d7223 */ /* 0x008fc6000000000d */
[----:B------:R-:W-:-:S03]  /*0360*/  FFMA R14, R17, R29, R14 ;  /* 0x0000001d110e7223 */ /* 0x000fc6000000000e */
[----:B------:R-:W2:Y:S01]  /*0370*/  LDC.64 R10, c[0x3][R8+-0x8] ;  /* 0x00fffe00080a7b82 */ /* 0x000ea20000000a00 */
[----:B0-----:R-:W-:-:S07]  /*0380*/  FADD R27, R6, -R18 ;  /* 0x80000012061b7221 */ /* 0x001fce0000000000 */
[----:B------:R-:W0:Y:S01]  /*0390*/  LDC.64 R16, c[0x3][R3+-0x18] ;  /* 0x00fffa0003107b82 */ /* 0x000e220000000a00 */
[-C--:B-1----:R-:W-:Y:S01]  /*03a0*/  FFMA R20, R20, R27.reuse, R13 ;  /* 0x0000001b14147223 */ /* 0x082fe2000000000d */
[----:B------:R-:W-:Y:S01]  /*03b0*/  FFMA R21, R21, R27, R14 ;  /* 0x0000001b15157223 */ /* 0x000fe2000000000e */
[----:B------:R-:W-:-:S05]  /*03c0*/  FMUL R13, R15, R26 ;  /* 0x0000001a0f0d7220 */ /* 0x000fca0000400000 */
[----:B------:R-:W1:Y:S01]  /*03d0*/  LDC.64 R14, c[0x3][R3+-0x20] ;  /* 0x00fff800030e7b82 */ /* 0x000e620000000a00 */
[----:B------:R-:W-:Y:S01]  /*03e0*/  FMUL R26, R26, R21 ;  /* 0x000000151a1a7220 */ /* 0x000fe20000400000 */
[----:B------:R-:W-:-:S03]  /*03f0*/  FFMA R21, R12, R29, R13 ;  /* 0x0000001d0c157223 */ /* 0x000fc6000000000d */
[----:B------:R-:W-:Y:S01]  /*0400*/  FFMA R20, R29, R20, R26 ;  /* 0x000000141d147223 */ /* 0x000fe2000000001a */
[----:B--2---:R-:W-:Y:S01]  /*0410*/  FADD R10, R4, -R10 ;  /* 0x8000000a040a7221 */ /* 0x004fe20000000000 */
[----:B------:R-:W-:Y:S01]  /*0420*/  FADD R26, R5, -R19 ;  /* 0x80000013051a7221 */ /* 0x000fe20000000000 */
[----:B------:R-:W2:Y:S02]  /*0430*/  LDC.64 R12, c[0x3][R3+-0x10] ;  /* 0x00fffc00030c7b82 */ /* 0x000ea40000000a00 */
[-C--:B0-----:R-:W-:Y:S01]  /*0440*/  FMUL R17, R17, R10.reuse ;  /* 0x0000000a11117220 */ /* 0x081fe20000400000 */
[----:B------:R-:W-:-:S05]  /*0450*/  FMUL R16, R16, R10 ;  /* 0x0000000a10107220 */ /* 0x000fca0000400000 */
[----:B------:R-:W0:Y:S01]  /*0460*/  LDC.64 R18, c[0x3][R3+-0x28] ;  /* 0x00fff60003127b82 */ /* 0x000e220000000a00 */
[----:B-1----:R-:W-:Y:S01]  /*0470*/  FFMA R17, R14, R26, R17 ;  /* 0x0000001a0e117223 */ /* 0x002fe20000000011 */
[----:B--2---:R-:W-:-:S04]  /*0480*/  FMUL R12, R12, R10 ;  /* 0x0000000a0c0c7220 */ /* 0x004fc80000400000 */
[-C--:B------:R-:W-:Y:S02]  /*0490*/  FFMA R28, R15, R26.reuse, R12 ;  /* 0x0000001a0f1c7223 */ /* 0x080fe4000000000c */
[----:B------:R-:W1:Y:S01]  /*04a0*/  LDC.64 R14, c[0x3][R3+-0x8] ;  /* 0x00fffe00030e7b82 */ /* 0x000e620000000a00 */
[----:B0-----:R-:W-:Y:S01]  /*04b0*/  FFMA R16, R19, R26, R16 ;  /* 0x0000001a13107223 */ /* 0x001fe20000000010 */
[----:B------:R-:W-:Y:S01]  /*04c0*/  FADD R19, R6, -R11 ;  /* 0x8000000b06137221 */ /* 0x000fe20000000000 */
[----:B------:R-:W-:-:S03]  /*04d0*/  FFMA R18, R18, R27, R21 ;  /* 0x0000001b12127223 */ /* 0x000fc60000000015 */
[----:B------:R-:W-:Y:S01]  /*04e0*/  FFMA R13, R13, R19, R16 ;  /* 0x000000130d0d7223 */ /* 0x000fe20000000010 */
[----:B------:R-:W-:-:S06]  /*04f0*/  FFMA R20, R27, R18, R20 ;  /* 0x000000121b147223 */ /* 0x000fcc0000000014 */
[----:B------:R-:W0:Y:S01]  /*0500*/  F2I.TRUNC.NTZ R20, R20 ;  /* 0x0000001400147305 */ /* 0x000e22000020f100 */
[-C--:B-1----:R-:W-:Y:S01]  /*0510*/  FFMA R17, R14, R19.reuse, R17 ;  /* 0x000000130e117223 */ /* 0x082fe20000000011 */
[----:B------:R-:W-:-:S03]  /*0520*/  FFMA R15, R15, R19, R28 ;  /* 0x000000130f0f7223 */ /* 0x000fc6000000001c */
[----:B------:R-:W-:Y:S02]  /*0530*/  FMUL R11, R10, R17 ;  /* 0x000000110a0b7220 */ /* 0x000fe40000400000 */
[----:B------:R-:W1:Y:S02]  /*0540*/  LDC.64 R16, c[0x3][R8] ;  /* 0x00c0000008107b82 */ /* 0x000e640000000a00 */
[----:B------:R-:W-:-:S04]  /*0550*/  FFMA R14, R26, R13, R11 ;  /* 0x0000000d1a0e7223 */ /* 0x000fc8000000000b */
[----:B------:R-:W-:Y:S02]  /*0560*/  FFMA R21, R19, R15, R14 ;  /* 0x0000000f13157223 */ /* 0x000fe4000000000e */
[----:B------:R-:W2:Y:S04]  /*0570*/  LDC.64 R10, c[0x3][R3+0x10] ;  /* 0x00c00400030a7b82 */ /* 0x000ea80000000a00 */
[----:B------:R-:W3:Y:S04]  /*0580*/  F2I.TRUNC.NTZ R21, R21 ;  /* 0x0000001500157305 */ /* 0x000ee8000020f100 */
[----:B------:R-:W4:Y:S08]  /*0590*/  LDC.64 R18, c[0x3][R3+0x8] ;  /* 0x00c0020003127b82 */ /* 0x000f300000000a00 */
[----:B------:R-:W5:Y:S01]  /*05a0*/  LDC.64 R12, c[0x3][R3] ;  /* 0x00c00000030c7b82 */ /* 0x000f620000000a00 */
[----:B-1----:R-:W-:Y:S01]  /*05b0*/  FADD R26, R4, -R17 ;  /* 0x80000011041a7221 */ /* 0x002fe20000000000 */
[----:B------:R-:W-:-:S06]  /*05c0*/  FADD R29, R5, -R16 ;  /* 0x80000010051d7221 */ /* 0x000fcc0000000000 */
[----:B------:R-:W1:Y:S01]  /*05d0*/  LDC.64 R14, c[0x3][R8+0x8] ;  /* 0x00c00200080e7b82 */ /* 0x000e620000000a00 */
[-C--:B--2---:R-:W-:Y:S01]  /*05e0*/  FMUL R10, R10, R26.reuse ;  /* 0x0000001a0a0a7220 */ /* 0x084fe20000400000 */
[----:B------:R-:W-:-:S06]  /*05f0*/  FMUL R11, R11, R26 ;  /* 0x0000001a0b0b7220 */ /* 0x000fcc0000400000 */
[----:B------:R-:W2:Y:S01]  /*0600*/  LDC.64 R16, c[0x3][R3+0x18] ;  /* 0x00c0060003107b82 */ /* 0x000ea20000000a00 */
[----:B----4-:R-:W-:Y:S01]  /*0610*/  FMUL R19, R19, R26 ;  /* 0x0000001a13137220 */ /* 0x010fe20000400000 */
[----:B-----5:R-:W-:-:S03]  /*0620*/  FFMA R28, R13, R29, R10 ;  /* 0x0000001d0d1c7223 */ /* 0x020fc6000000000a */
[-C--:B------:R-:W-:Y:S01]  /*0630*/  FFMA R10, R12, R29.reuse, R19 ;  /* 0x0000001d0c0a7223 */ /* 0x080fe20000000013 */
[----:B------:R-:W-:Y:S02]  /*0640*/  FFMA R19, R18, R29, R11 ;  /* 0x0000001d12137223 */ /* 0x000fe4000000000b */
[----:B------:R-:W4:Y:S01]  /*0650*/  LDC.64 R12, c[0x3][R3+0x20] ;  /* 0x00c00800030c7b82 */ /* 0x000f220000000a00 */
[----:B-1----:R-:W-:-:S04]  /*0660*/  FADD R27, R6, -R14 ;  /* 0x8000000e061b7221 */ /* 0x002fc80000000000 */
[-C--:B--2---:R-:W-:Y:S01]  /*0670*/  FFMA R17, R17, R27.reuse, R28 ;  /* 0x0000001b11117223 */ /* 0x084fe2000000001c */
[----:B------:R-:W-:Y:S01]  /*0680*/  FFMA R14, R16, R27, R10 ;  /* 0x0000001b100e7223 */ /* 0x000fe2000000000a */
[----:B------:R-:W-:Y:S01]  /*0690*/  FADD R28, R5, -R15 ;  /* 0x8000000f051c7221 */ /* 0x000fe20000000000 */
[----:B------:R1:W2:Y:S01]  /*06a0*/  LDC.64 R10, c[0x3][R8+0x10] ;  /* 0x00c00400080a7b82 */ /* 0x0002a20000000a00 */
[----:B------:R-:W-:-:S04]  /*06b0*/  FMUL R26, R26, R17 ;  /* 0x000000111a1a7220 */ /* 0x000fc80000400000 */
[----:B------:R-:W-:-:S03]  /*06c0*/  FFMA R14, R29, R14, R26 ;  /* 0x0000000e1d0e7223 */ /* 0x000fc6000000001a */
[----:B------:R-:W5:Y:S01]  /*06d0*/  LDC.64 R16, c[0x3][R3+0x30] ;  /* 0x00c00c0003107b82 */ /* 0x000f620000000a00 */
[----:B----4-:R-:W-:Y:S01]  /*06e0*/  FFMA R26, R12, R27, R19 ;  /* 0x0000001b0c1a7223 */ /* 0x010fe20000000013 */
[----:B-1----:R-:W-:-:S03]  /*06f0*/  IADD3 R8, PT, PT, R8, 0x30, RZ ;  /* 0x0000003008087810 */ /* 0x002fc60007ffe0ff */
[----:B------:R-:W-:-:S03]  /*0700*/  FFMA R14, R27, R26, R14 ;  /* 0x0000001a1b0e7223 */ /* 0x000fc6000000000e */
[----:B------:R-:W1:Y:S03]  /*0710*/  LDC.64 R18, c[0x3][R3+0x28] ;  /* 0x00c00a0003127b82 */ /* 0x000e660000000a00 */
[----:B------:R-:W4:Y:S01]  /*0720*/  F2I.TRUNC.NTZ R14, R14 ;  /* 0x0000000e000e7305 */ /* 0x000f22000020f100 */
[----:B--2---:R-:W-:-:S04]  /*0730*/  FADD R29, R4, -R10 ;  /* 0x8000000a041d7221 */ /* 0x004fc80000000000 */
[-C--:B-----5:R-:W-:Y:S01]  /*0740*/  FMUL R10, R16, R29.reuse ;  /* 0x0000001d100a7220 */ /* 0x0a0fe20000400000 */
[----:B------:R-:W-:-:S03]  /*0750*/  FMUL R15, R17, R29 ;  /* 0x0000001d110f7220 */ /* 0x000fc60000400000 */
[-C--:B------:R-:W-:Y:S02]  /*0760*/  FFMA R10, R13, R28.reuse, R10 ;  /* 0x0000001c0d0a7223 */ /* 0x080fe4000000000a */
[----:B------:R-:W2:Y:S01]  /*0770*/  LDC.64 R12, c[0x3][R3+0x38] ;  /* 0x00c00e00030c7b82 */ /* 0x000ea20000000a00 */
[----:B-1----:R-:W-:Y:S01]  /*0780*/  FFMA R15, R18, R28, R15 ;  /* 0x0000001c120f7223 */ /* 0x002fe2000000000f */
[----:B--2---:R-:W-:Y:S01]  /*0790*/  FMUL R16, R12, R29 ;  /* 0x0000001d0c107220 */ /* 0x004fe20000400000 */
[----:B------:R-:W-:-:S03]  /*07a0*/  FADD R12, R6, -R11 ;  /* 0x8000000b060c7221 */ /* 0x000fc60000000000 */
[----:B------:R-:W-:Y:S01]  /*07b0*/  FFMA R16, R19, R28, R16 ;  /* 0x0000001c13107223 */ /* 0x000fe20000000010 */
[-C--:B------:R-:W-:Y:S02]  /*07c0*/  FFMA R13, R13, R12.reuse, R10 ;  /* 0x0000000c0d0d7223 */ /* 0x080fe4000000000a */
[----:B------:R1:W2:Y:S02]  /*07d0*/  LDC.64 R10, c[0x3][R3+0x40] ;  /* 0x00c01000030a7b82 */ /* 0x0002a40000000a00 */
[----:B-1----:R-:W-:Y:S01]  /*07e0*/  IADD3 R3, PT, PT, R3, 0x90, RZ ;  /* 0x0000009003037810 */ /* 0x002fe20007ffe0ff */
[-C--:B--2---:R-:W-:Y:S01]  /*07f0*/  FFMA R10, R10, R12.reuse, R15 ;  /* 0x0000000c0a0a7223 */ /* 0x084fe2000000000f */
[----:B------:R-:W-:-:S03]  /*0800*/  FFMA R11, R11, R12, R16 ;  /* 0x0000000c0b0b7223 */ /* 0x000fc60000000010 */
[----:B------:R-:W-:Y:S01]  /*0810*/  FMUL R29, R29, R10 ;  /* 0x0000000a1d1d7220 */ /* 0x000fe20000400000 */
[----:B0-----:R-:W-:-:S03]  /*0820*/  I2FP.F32.S32 R10, R20 ;  /* 0x00000014000a7245 */ /* 0x001fc60000201400 */
[----:B------:R-:W-:Y:S01]  /*0830*/  FFMA R13, R28, R13, R29 ;  /* 0x0000000d1c0d7223 */ /* 0x000fe2000000001d */
[----:B------:R-:W-:-:S03]  /*0840*/  FSETP.GEU.AND P2, PT, R9, R10, PT ;  /* 0x0000000a0900720b */ /* 0x000fc60003f4e000 */
[----:B------:R-:W-:Y:S01]  /*0850*/  FFMA R11, R12, R11, R13 ;  /* 0x0000000b0c0b7223 */ /* 0x000fe2000000000d */
[----:B------:R-:W-:Y:S02]  /*0860*/  FSEL R9, R10, R9, !P2 ;  /* 0x000000090a097208 */ /* 0x000fe40005000000 */
[----:B---3--:R-:W-:Y:S02]  /*0870*/  I2FP.F32.S32 R10, R21 ;  /* 0x00000015000a7245 */ /* 0x008fe40000201400 */
[----:B----4-:R-:W-:Y:S01]  /*0880*/  I2FP.F32.S32 R12, R14 ;  /* 0x0000000e000c7245 */ /* 0x010fe20000201400 */
[----:B------:R-:W0:Y:S01]  /*0890*/  F2I.TRUNC.NTZ R11, R11 ;  /* 0x0000000b000b7305 */ /* 0x000e22000020f100 */
[----:B------:R-:W-:Y:S02]  /*08a0*/  FSETP.GEU.AND P3, PT, R9, R10, PT ;  /* 0x0000000a0900720b */ /* 0x000fe40003f6e000 */
[----:B------:R-:W-:Y:S02]  /*08b0*/  SEL R7, R0, R7, !P2 ;  /* 0x0000000700077207 */ /* 0x000fe40005000000 */
[----:B------:R-:W-:-:S04]  /*08c0*/  FSEL R9, R10, R9, !P3 ;  /* 0x000000090a097208 */ /* 0x000fc80005800000 */
[----:B------:R-:W-:-:S04]  /*08d0*/  FSETP.GEU.AND P4, PT, R9, R12, PT ;  /* 0x0000000c0900720b */ /* 0x000fc80003f8e000 */
[----:B------:R-:W-:Y:S02]  /*08e0*/  FSEL R9, R12, R9, !P4 ;  /* 0x000000090c097208 */ /* 0x000fe40006000000 */
[----:B0-----:R-:W-:Y:S02]  /*08f0*/  I2FP.F32.S32 R10, R11 ;  /* 0x0000000b000a7245 */ /* 0x001fe40000201400 */
[----:B------:R-:W-:Y:S02]  /*0900*/  @!P3 IADD3 R7, PT, PT, R0, 0x1, RZ ;  /* 0x000000010007b810 */ /* 0x000fe40007ffe0ff */
[----:B------:R-:W-:Y:S02]  /*0910*/  FSETP.GEU.AND P1, PT, R9, R10, PT ;  /* 0x0000000a0900720b */ /* 0x000fe40003f2e000 */
[----:B------:R-:W-:Y:S02]  /*0920*/  LOP3.LUT R11, R2, 0x7ffffffc, RZ, 0xc0, !PT ;  /* 0x7ffffffc020b7812 */ /* 0x000fe400078ec0ff */
[----:B------:R-:W-:-:S02]  /*0930*/  @!P4 IADD3 R7, PT, PT, R0, 0x2, RZ ;  /* 0x000000020007c810 */ /* 0x000fc40007ffe0ff */
[----:B------:R-:W-:-:S07]  /*0940*/  FSEL R9, R10, R9, !P1 ;  /* 0x000000090a097208 */ /* 0x000fce0004800000 */
[C---:B------:R-:W-:Y:S02]  /*0950*/  @!P1 IADD3 R7, PT, PT, R0.reuse, 0x3, RZ ;  /* 0x0000000300079810 */ /* 0x040fe40007ffe0ff */
[----:B------:R-:W-:-:S04]  /*0960*/  IADD3 R0, PT, PT, R0, 0x4, RZ ;  /* 0x0000000400007810 */ /* 0x000fc80007ffe0ff */
[----:B------:R-:W-:-:S13]  /*0970*/  ISETP.NE.AND P2, PT, R0, R11, PT ;  /* 0x0000000b0000720c */ /* 0x000fda0003f45270 */
[----:B------:R-:W-:Y:S05]  /*0980*/  @P2 BRA `(.L_x_3) ;  /* 0xfffffff800482947 */ /* 0x000fea000383ffff */
[----:B------:R-:W-:-:S07]  /*0990*/  MOV R0, R11 ;  /* 0x0000000b00007202 */ /* 0x000fce0000000f00 */
.L_x_2:
[----:B------:R-:W-:-:S13]  /*09a0*/  LOP3.LUT P1, R3, R2, 0x3, RZ, 0xc0, !PT ;  /* 0x0000000302037812 */ /* 0x000fda000782c0ff */
[----:B------:R-:W-:Y:S05]  /*09b0*/  @!P1 BRA `(.L_x_4) ;  /* 0x00000004008c9947 */ /* 0x000fea0003800000 */
[----:B------:R-:W-:Y:S02]  /*09c0*/  ISETP.NE.AND P1, PT, R3, 0x1, PT ;  /* 0x000000010300780c */ /* 0x000fe40003f25270 */
[----:B------:R-:W-:-:S04]  /*09d0*/  LOP3.LUT R2, R2, 0x1, RZ, 0xc0, !PT ;  /* 0x0000000102027812 */ /* 0x000fc800078ec0ff */
[----:B------:R-:W-:-:S07]  /*09e0*/  ISETP.NE.U32.AND P3, PT, R2, 0x1, PT ;  /* 0x000000010200780c */ /* 0x000fce0003f65070 */
[----:B------:R-:W-:Y:S06]  /*09f0*/  @!P1 BRA `(.L_x_5) ;  /* 0x0000000400009947 */ /* 0x000fec0003800000 */
[----:B------:R-:W-:Y:S01]  /*0a00*/  HFMA2 R21, -RZ, RZ, 0, 1.430511474609375e-06 ;  /* 0x00000018ff157431 */ /* 0x000fe200000001ff */
[C---:B------:R-:W-:Y:S01]  /*0a10*/  LEA R20, R0.reuse, R0, 0x3 ;  /* 0x0000000000147211 */ /* 0x040fe200078e18ff */
[----:B------:R-:W-:-:S04]  /*0a20*/  IMAD R27, R0, 0xc, RZ ;  /* 0x0000000c001b7824 */ /* 0x000fc800078e02ff */
[----:B------:R-:W0:Y:S01]  /*0a30*/  LDC.64 R14, c[0x3][R27] ;  /* 0x00c000001b0e7b82 */ /* 0x000e220000000a00 */
[C---:B------:R-:W-:Y:S02]  /*0a40*/  LEA R8, R20.reuse, R21, 0x2 ;  /* 0x0000001514087211 */ /* 0x040fe400078e10ff */
[----:B------:R-:W-:-:S05]  /*0a50*/  IADD3 R20, PT, PT, R20, 0x9, RZ ;  /* 0x0000000914147810 */ /* 0x000fca0007ffe0ff */
[----:B------:R-:W1:Y:S01]  /*0a60*/  LDC.64 R16, c[0x3][R8+0x10] ;  /* 0x00c0040008107b82 */ /* 0x000e620000000a00 */
[----:B------:R-:W-:-:S07]  /*0a70*/  LEA R20, R20, R21, 0x2 ;  /* 0x0000001514147211 */ /* 0x000fce00078e10ff */
        /* <DEDUP_REMOVED lines=8> */
[----:B---3--:R-:W-:-:S06]  /*0b00*/  FFMA R16, R19, R21, R16 ;  /* 0x0000001513107223 */ /* 0x008fcc0000000010 */
[----:B------:R-:W2:Y:S01]  /*0b10*/  LDC.64 R14, c[0x3][R27+0x10] ;  /* 0x00c004001b0e7b82 */ /* 0x000ea20000000a00 */
[----:B------:R-:W-:Y:S01]  /*0b20*/  FFMA R29, R18, R21, R13 ;  /* 0x00000015121d7223 */ /* 0x000fe2000000000d */
[----:B------:R-:W-:-:S04]  /*0b30*/  FMUL R13, R17, R26 ;  /* 0x0000001a110d7220 */ /* 0x000fc80000400000 */
[----:B------:R-:W-:Y:S01]  /*0b40*/  FFMA R13, R12, R21, R13 ;  /* 0x000000150c0d7223 */ /* 0x000fe2000000000d */
[----:B0-----:R-:W-:Y:S01]  /*0b50*/  FADD R2, R6, -R2 ;  /* 0x8000000206027221 */ /* 0x001fe20000000000 */
[----:B------:R-:W0:Y:S01]  /*0b60*/  LDC R12, c[0x3][R20+0xc] ;  /* 0x00c00300140c7b82 */ /* 0x000e220000000800 */
[----:B------:R-:W-:Y:S02]  /*0b70*/  FADD R3, R5, -R3 ;  /* 0x8000000305037221 */ /* 0x000fe40000000000 */
[-C--:B-1----:R-:W-:Y:S01]  /*0b80*/  FFMA R17, R11, R2.reuse, R16 ;  /* 0x000000020b117223 */ /* 0x082fe20000000010 */
[----:B------:R-:W-:-:S04]  /*0b90*/  FFMA R18, R10, R2, R29 ;  /* 0x000000020a127223 */ /* 0x000fc8000000001d */
[----:B------:R-:W1:Y:S01]  /*0ba0*/  LDC R11, c[0x3][R20+0x10] ;  /* 0x00c00400140b7b82 */ /* 0x000e620000000800 */
[----:B------:R-:W-:-:S04]  /*0bb0*/  FMUL R26, R26, R17 ;  /* 0x000000111a1a7220 */ /* 0x000fc80000400000 */
[----:B------:R-:W-:Y:S01]  /*0bc0*/  FFMA R21, R21, R18, R26 ;  /* 0x0000001215157223 */ /* 0x000fe2000000001a */
[----:B--2---:R-:W-:Y:S02]  /*0bd0*/  FADD R14, R4, -R14 ;  /* 0x8000000e040e7221 */ /* 0x004fe40000000000 */
[----:B------:R-:W2:Y:S01]  /*0be0*/  LDC R10, c[0x3][R20+0x4] ;  /* 0x00c00100140a7b82 */ /* 0x000ea20000000800 */
[----:B------:R-:W-:Y:S01]  /*0bf0*/  FADD R15, R6, -R15 ;  /* 0x8000000f060f7221 */ /* 0x000fe20000000000 */
[----:B0-----:R-:W-:-:S06]  /*0c00*/  FMUL R29, R12, R14 ;  /* 0x0000000e0c1d7220 */ /* 0x001fcc0000400000 */
[----:B------:R-:W0:Y:S08]  /*0c10*/  LDC R16, c[0x3][R20] ;  /* 0x00c0000014107b82 */ /* 0x000e300000000800 */
[----:B------:R-:W3:Y:S01]  /*0c20*/  LDC R17, c[0x3][R20+0x14] ;  /* 0x00c0050014117b82 */ /* 0x000ee20000000800 */
[----:B-1----:R-:W-:-:S07]  /*0c30*/  FMUL R11, R11, R14 ;  /* 0x0000000e0b0b7220 */ /* 0x002fce0000400000 */
[----:B------:R-:W1:Y:S01]  /*0c40*/  LDC R18, c[0x3][R20+0x1c] ;  /* 0x00c0070014127b82 */ /* 0x000e620000000800 */
[----:B--2---:R-:W-:-:S07]  /*0c50*/  FFMA R11, R10, R3, R11 ;  /* 0x000000030a0b7223 */ /* 0x004fce000000000b */
[----:B------:R-:W2:Y:S01]  /*0c60*/  LDC R8, c[0x3][R8+0x20] ;  /* 0x00c0080008087b82 */ /* 0x000ea20000000800 */
[----:B0-----:R-:W-:-:S07]  /*0c70*/  FFMA R16, R16, R3, R29 ;  /* 0x0000000310107223 */ /* 0x001fce000000001d */
[----:B------:R-:W0:Y:S01]  /*0c80*/  LDC R26, c[0x3][R20+0x8] ;  /* 0x00c00200141a7b82 */ /* 0x000e220000000800 */
[----:B---3--:R-:W-:-:S07]  /*0c90*/  FMUL R17, R17, R14 ;  /* 0x0000000e11117220 */ /* 0x008fce0000400000 */
[----:B------:R-:W3:Y:S01]  /*0ca0*/  LDC R19, c[0x3][R20+0x18] ;  /* 0x00c0060014137b82 */ /* 0x000ee20000000800 */
[----:B-1----:R-:W-:-:S04]  /*0cb0*/  FFMA R11, R18, R15, R11 ;  /* 0x0000000f120b7223 */ /* 0x002fc8000000000b */
[----:B------:R-:W-:-:S03]  /*0cc0*/  FMUL R14, R14, R11 ;  /* 0x0000000b0e0e7220 */ /* 0x000fc60000400000 */
[----:B------:R-:W1:Y:S01]  /*0cd0*/  LDC R27, c[0x3][R20+0x20] ;  /* 0x00c00800141b7b82 */ /* 0x000e620000000800 */
[----:B--2---:R-:W-:-:S04]  /*0ce0*/  FFMA R8, R8, R2, R13 ;  /* 0x0000000208087223 */ /* 0x004fc8000000000d */
[----:B------:R-:W-:Y:S01]  /*0cf0*/  FFMA R8, R2, R8, R21 ;  /* 0x0000000802087223 */ /* 0x000fe20000000015 */
[----:B0-----:R-:W-:-:S05]  /*0d00*/  FFMA R26, R26, R3, R17 ;  /* 0x000000031a1a7223 */ /* 0x001fca0000000011 */
[----:B------:R-:W0:Y:S01]  /*0d10*/  F2I.TRUNC.NTZ R8, R8 ;  /* 0x0000000800087305 */ /* 0x000e22000020f100 */
[----:B---3--:R-:W-:-:S04]  /*0d20*/  FFMA R16, R19, R15, R16 ;  /* 0x0000000f13107223 */ /* 0x008fc80000000010 */
[----:B------:R-:W-:Y:S01]  /*0d30*/  FFMA R14, R3, R16, R14 ;  /* 0x00000010030e7223 */ /* 0x000fe2000000000e */
[----:B-1----:R-:W-:Y:S01]  /*0d40*/  FFMA R26, R27, R15, R26 ;  /* 0x0000000f1b1a7223 */ /* 0x002fe2000000001a */
[----:B0-----:R-:W-:-:S03]  /*0d50*/  I2FP.F32.S32 R2, R8 ;  /* 0x0000000800027245 */ /* 0x001fc60000201400 */
[----:B------:R-:W-:Y:S01]  /*0d60*/  FFMA R14, R15, R26, R14 ;  /* 0x0000001a0f0e7223 */ /* 0x000fe2000000000e */
[----:B------:R-:W-:-:S05]  /*0d70*/  FSETP.GEU.AND P1, PT, R9, R2, PT ;  /* 0x000000020900720b */ /* 0x000fca0003f2e000 */
[----:B------:R-:W0:Y:S01]  /*0d80*/  F2I.TRUNC.NTZ R14, R14 ;  /* 0x0000000e000e7305 */ /* 0x000e22000020f100 */
[----:B------:R-:W-:Y:S02]  /*0d90*/  FSEL R9, R2, R9, !P1 ;  /* 0x0000000902097208 */ /* 0x000fe40004800000 */
[----:B------:R-:W-:Y:S02]  /*0da0*/  SEL R7, R0, R7, !P1 ;  /* 0x0000000700077207 */ /* 0x000fe40004800000 */
[----:B0-----:R-:W-:-:S04]  /*0db0*/  I2FP.F32.S32 R10, R14 ;  /* 0x0000000e000a7245 */ /* 0x001fc80000201400 */
[----:B------:R-:W-:-:S04]  /*0dc0*/  FSETP.GEU.AND P2, PT, R9, R10, PT ;  /* 0x0000000a0900720b */ /* 0x000fc80003f4e000 */
[----:B------:R-:W-:-:S09]  /*0dd0*/  FSEL R9, R10, R9, !P2 ;  /* 0x000000090a097208 */ /* 0x000fd20005000000 */
[C---:B------:R-:W-:Y:S02]  /*0de0*/  @!P2 IADD3 R7, PT, PT, R0.reuse, 0x1, RZ ;  /* 0x000000010007a810 */ /* 0x040fe40007ffe0ff */
[----:B------:R-:W-:-:S07]  /*0df0*/  IADD3 R0, PT, PT, R0, 0x2, RZ ;  /* 0x0000000200007810 */ /* 0x000fce0007ffe0ff */
.L_x_5:
[----:B------:R-:W-:Y:S05]  /*0e00*/  @P3 BRA `(.L_x_4) ;  /* 0x0000000000783947 */ /* 0x000fea0003800000 */
[----:B------:R-:W-:Y:S01]  /*0e10*/  HFMA2 R3, -RZ, RZ, 0, 1.430511474609375e-06 ;  /* 0x00000018ff037431 */ /* 0x000fe200000001ff */
[C---:B------:R-:W-:Y:S01]  /*0e20*/  LEA R2, R0.reuse, R0, 0x3 ;  /* 0x0000000000027211 */ /* 0x040fe200078e18ff */
[----:B------:R-:W-:-:S04]  /*0e30*/  IMAD R18, R0, 0xc, RZ ;  /* 0x0000000c00127824 */ /* 0x000fc800078e02ff */
[----:B------:R-:W0:Y:S01]  /*0e40*/  LDC.64 R16, c[0x3][R18] ;  /* 0x00c0000012107b82 */ /* 0x000e220000000a00 */
[----:B------:R-:W-:-:S07]  /*0e50*/  LEA R20, R2, R3, 0x2 ;  /* 0x0000000302147211 */ /* 0x000fce00078e10ff */
[----:B------:R-:W1:Y:S08]  /*0e60*/  LDC.64 R2, c[0x3][R20+0x10] ;  /* 0x00c0040014027b82 */ /* 0x000e700000000a00 */
[----:B------:R-:W2:Y:S08]  /*0e70*/  LDC R19, c[0x3][R18+0x8] ;  /* 0x00c0020012137b82 */ /* 0x000eb00000000800 */
[----:B------:R-:W3:Y:S01]  /*0e80*/  LDC.64 R10, c[0x3][R20+0x8] ;  /* 0x00c00200140a7b82 */ /* 0x000ee20000000a00 */
[----:B0-----:R-:W-:Y:S01]  /*0e90*/  FADD R4, R4, -R17 ;  /* 0x8000001104047221 */ /* 0x001fe20000000000 */
[----:B------:R-:W-:-:S06]  /*0ea0*/  FADD R5, R5, -R16 ;  /* 0x8000001005057221 */ /* 0x000fcc0000000000 */
[----:B------:R-:W0:Y:S01]  /*0eb0*/  LDC.64 R14, c[0x3][R20] ;  /* 0x00c00000140e7b82 */ /* 0x000e220000000a00 */
[-C--:B-1----:R-:W-:Y:S01]  /*0ec0*/  FMUL R2, R2, R4.reuse ;  /* 0x0000000402027220 */ /* 0x082fe20000400000 */
[----:B------:R-:W-:-:S06]  /*0ed0*/  FMUL R3, R3, R4 ;  /* 0x0000000403037220 */ /* 0x000fcc0000400000 */
[----:B------:R-:W1:Y:S01]  /*0ee0*/  LDC.64 R12, c[0x3][R20+0x18] ;  /* 0x00c00600140c7b82 */ /* 0x000e620000000a00 */
[----:B--2---:R-:W-:-:S07]  /*0ef0*/  FADD R19, R6, -R19 ;  /* 0x8000001306137221 */ /* 0x004fce0000000000 */
[----:B------:R-:W2:Y:S01]  /*0f00*/  LDC R8, c[0x3][R20+0x20] ;  /* 0x00c0080014087b82 */ /* 0x000ea20000000800 */
[----:B---3--:R-:W-:Y:S01]  /*0f10*/  FMUL R11, R11, R4 ;  /* 0x000000040b0b7220 */ /* 0x008fe20000400000 */
[-C--:B------:R-:W-:Y:S01]  /*0f20*/  FFMA R3, R10, R5.reuse, R3 ;  /* 0x000000050a037223 */ /* 0x080fe20000000003 */
[-C--:B0-----:R-:W-:Y:S02]  /*0f30*/  FFMA R2, R15, R5.reuse, R2 ;  /* 0x000000050f027223 */ /* 0x081fe40000000002 */
[----:B------:R-:W-:Y:S02]  /*0f40*/  FFMA R11, R14, R5, R11 ;  /* 0x000000050e0b7223 */ /* 0x000fe4000000000b */
[-C--:B-1----:R-:W-:Y:S02]  /*0f50*/  FFMA R13, R13, R19.reuse, R2 ;  /* 0x000000130d0d7223 */ /* 0x082fe40000000002 */
[----:B------:R-:W-:Y:S02]  /*0f60*/  FFMA R12, R12, R19, R11 ;  /* 0x000000130c0c7223 */ /* 0x000fe4000000000b */
[----:B------:R-:W-:Y:S01]  /*0f70*/  FMUL R4, R4, R13 ;  /* 0x0000000d04047220 */ /* 0x000fe20000400000 */
[----:B--2---:R-:W-:-:S03]  /*0f80*/  FFMA R8, R8, R19, R3 ;  /* 0x0000001308087223 */ /* 0x004fc60000000003 */
[----:B------:R-:W-:-:S04]  /*0f90*/  FFMA R4, R5, R12, R4 ;  /* 0x0000000c05047223 */ /* 0x000fc80000000004 */
[----:B------:R-:W-:-:S06]  /*0fa0*/  FFMA R4, R19, R8, R4 ;  /* 0x0000000813047223 */ /* 0x000fcc0000000004 */
[----:B------:R-:W0:Y:S02]  /*0fb0*/  F2I.TRUNC.NTZ R4, R4 ;  /* 0x0000000400047305 */ /* 0x000e24000020f100 */
[----:B0-----:R-:W-:-:S04]  /*0fc0*/  I2FP.F32.S32 R2, R4 ;  /* 0x0000000400027245 */ /* 0x001fc80000201400 */
[----:B------:R-:W-:-:S04]  /*0fd0*/  FSETP.GEU.AND P1, PT, R9, R2, PT ;  /* 0x000000020900720b */ /* 0x000fc80003f2e000 */
[----:B------:R-:W-:-:S09]  /*0fe0*/  SEL R7, R0, R7, !P1 ;  /* 0x0000000700077207 */ /* 0x000fd20004800000 */
.L_x_4:
[----:B------:R0:W-:Y:S01]  /*0ff0*/  STG.E.U8 desc[UR6][R24.64+0x3], R7 ;  /* 0x0000030718007986 */ /* 0x0001e2000c101106 */
[----:B------:R-:W-:Y:S05]  /*1000*/  @!P0 BRA `(.L_x_6) ;  /* 0xfffffff000588947 */ /* 0x000fea000383ffff */
[----:B------:R-:W-:Y:S05]  /*1010*/  EXIT ;  /* 0x000000000000794d */ /* 0x000fea0003800000 */
.L_x_7:
[----:B------:R-:W-:-:S00]  /*1020*/  BRA `(.L_x_7) ;  /* 0xfffffffc00fc7947 */ /* 0x000fc0000383ffff */
[----:B------:R-:W-:-:S00]  /*1030*/  NOP ;  /* 0x0000000000007918 */ /* 0x000fc00000000000 */
        /* <DEDUP_REMOVED lines=12> */
.L_x_8:


//--------------------- .nv.shared.reserved.0     --------------------------
	.section	.nv.shared.reserved.0,"aw",@nobits
	.weak		__nv_reservedSMEM_offset_0_alias
	.size		__nv_reservedSMEM_offset_0_alias, 0, 64
	.other		__nv_reservedSMEM_offset_0_alias,@"STO_CUDA_RESERVED_SHARED STV_DEFAULT"
__nv_reservedSMEM_offset_0_alias:
	.zero		0
	.zero		64


//--------------------- .nv.constant0._Z6kernelP6uchar4iii --------------------------
	.section	.nv.constant0._Z6kernelP6uchar4iii,"a",@progbits
	.sectionflags	@""
	.align	4
.nv.constant0._Z6kernelP6uchar4iii:
	.zero		916


//--------------------- SYMBOLS --------------------------

	.type		.nv.reservedSmem.offset0,@object
	.size		.nv.reservedSmem.offset0,0x4
